//
// Generated by NVIDIA NVVM Compiler
//
// Compiler Build ID: CL-36424714
// Cuda compilation tools, release 13.0, V13.0.88
// Based on NVVM 20.0.0
//

.version 9.0
.target sm_100
.address_size 64

	// .globl	_Z13adjustWeightsP4EdgePiiii

.visible .entry _Z13adjustWeightsP4EdgePiiii(
	.param .u64 .ptr .align 1 _Z13adjustWeightsP4EdgePiiii_param_0,
	.param .u64 .ptr .align 1 _Z13adjustWeightsP4EdgePiiii_param_1,
	.param .u32 _Z13adjustWeightsP4EdgePiiii_param_2,
	.param .u32 _Z13adjustWeightsP4EdgePiiii_param_3,
	.param .u32 _Z13adjustWeightsP4EdgePiiii_param_4
)
{
	.reg .pred 	%p<2>;
	.reg .b32 	%r<16>;
	.reg .b64 	%rd<11>;

	ld.param.u64 	%rd1, [_Z13adjustWeightsP4EdgePiiii_param_0];
	ld.param.u64 	%rd2, [_Z13adjustWeightsP4EdgePiiii_param_1];
	ld.param.u32 	%r4, [_Z13adjustWeightsP4EdgePiiii_param_2];
	ld.param.u32 	%r2, [_Z13adjustWeightsP4EdgePiiii_param_3];
	ld.param.u32 	%r3, [_Z13adjustWeightsP4EdgePiiii_param_4];
	mov.u32 	%r5, %tid.x;
	mov.u32 	%r6, %ctaid.x;
	mov.u32 	%r7, %ntid.x;
	mad.lo.s32 	%r1, %r6, %r7, %r5;
	setp.ge.s32 	%p1, %r1, %r4;
	@%p1 bra 	$L__BB0_2;
	cvta.to.global.u64 	%rd3, %rd1;
	cvta.to.global.u64 	%rd4, %rd2;
	mul.wide.s32 	%rd5, %r1, 16;
	add.s64 	%rd6, %rd3, %rd5;
	ld.global.u32 	%r8, [%rd6];
	ld.global.u32 	%r9, [%rd6+4];
	ld.global.u32 	%r10, [%rd6+8];
	ld.global.u32 	%r11, [%rd6+12];
	mul.lo.s32 	%r12, %r11, %r10;
	rem.s32 	%r13, %r12, %r3;
	mad.lo.s32 	%r14, %r8, %r2, %r9;
	mul.wide.s32 	%rd7, %r14, 4;
	add.s64 	%rd8, %rd4, %rd7;
	st.global.u32 	[%rd8], %r13;
	mad.lo.s32 	%r15, %r9, %r2, %r8;
	mul.wide.s32 	%rd9, %r15, 4;
	add.s64 	%rd10, %rd4, %rd9;
	st.global.u32 	[%rd10], %r13;
$L__BB0_2:
	ret;

}
	// .globl	_Z10computeMSTPiS_i
.visible .entry _Z10computeMSTPiS_i(
	.param .u64 .ptr .align 1 _Z10computeMSTPiS_i_param_0,
	.param .u64 .ptr .align 1 _Z10computeMSTPiS_i_param_1,
	.param .u32 _Z10computeMSTPiS_i_param_2
)
{
	.local .align 16 .b8 	__local_depot1[5008];
	.reg .b64 	%SP;
	.reg .b64 	%SPL;
	.reg .pred 	%p<58>;
	.reg .b16 	%rs<19>;
	.reg .b32 	%r<134>;
	.reg .b64 	%rd<72>;

	mov.u64 	%SPL, __local_depot1;
	ld.param.u64 	%rd16, [_Z10computeMSTPiS_i_param_0];
	ld.param.u64 	%rd17, [_Z10computeMSTPiS_i_param_1];
	ld.param.u32 	%r59, [_Z10computeMSTPiS_i_param_2];
	cvta.to.global.u64 	%rd1, %rd16;
	cvta.to.global.u64 	%rd2, %rd17;
	add.u64 	%rd3, %SPL, 0;
	add.u64 	%rd4, %SPL, 1008;
	mov.u32 	%r60, %tid.x;
	mov.u32 	%r61, %ctaid.x;
	or.b32  	%r62, %r60, %r61;
	setp.ne.s32 	%p1, %r62, 0;
	@%p1 bra 	$L__BB1_72;
	setp.lt.s32 	%p2, %r59, 1;
	@%p2 bra 	$L__BB1_71;
	and.b32  	%r1, %r59, 15;
	setp.lt.u32 	%p3, %r59, 16;
	mov.b32 	%r114, 0;
	@%p3 bra 	$L__BB1_5;
	and.b32  	%r114, %r59, 2147483632;
	mov.b32 	%r112, 0;
$L__BB1_4:
	.pragma "nounroll";
	cvt.u64.u32 	%rd20, %r112;
	add.s64 	%rd21, %rd3, %rd20;
	mul.wide.u32 	%rd22, %r112, 4;
	add.s64 	%rd23, %rd4, %rd22;
	mov.b32 	%r66, 1000000000;
	st.local.v4.u32 	[%rd23], {%r66, %r66, %r66, %r66};
	mov.b32 	%r67, 0;
	st.local.v2.b32 	[%rd21], {%r67, %r67};
	st.local.v4.u32 	[%rd23+16], {%r66, %r66, %r66, %r66};
	st.local.v4.u32 	[%rd23+32], {%r66, %r66, %r66, %r66};
	st.local.v2.b32 	[%rd21+8], {%r67, %r67};
	st.local.v4.u32 	[%rd23+48], {%r66, %r66, %r66, %r66};
	add.s32 	%r112, %r112, 16;
	setp.ne.s32 	%p4, %r112, %r114;
	@%p4 bra 	$L__BB1_4;
$L__BB1_5:
	setp.eq.s32 	%p5, %r1, 0;
	@%p5 bra 	$L__BB1_14;
	and.b32  	%r6, %r59, 7;
	setp.lt.u32 	%p6, %r1, 8;
	@%p6 bra 	$L__BB1_8;
	cvt.u64.u32 	%rd24, %r114;
	add.s64 	%rd25, %rd3, %rd24;
	mov.b16 	%rs1, 0;
	st.local.u8 	[%rd25], %rs1;
	mul.wide.u32 	%rd26, %r114, 4;
	add.s64 	%rd27, %rd4, %rd26;
	mov.b32 	%r68, 1000000000;
	st.local.u32 	[%rd27], %r68;
	st.local.u8 	[%rd25+1], %rs1;
	st.local.u32 	[%rd27+4], %r68;
	st.local.u8 	[%rd25+2], %rs1;
	st.local.u32 	[%rd27+8], %r68;
	st.local.u8 	[%rd25+3], %rs1;
	st.local.u32 	[%rd27+12], %r68;
	st.local.u8 	[%rd25+4], %rs1;
	st.local.u32 	[%rd27+16], %r68;
	st.local.u8 	[%rd25+5], %rs1;
	st.local.u32 	[%rd27+20], %r68;
	st.local.u8 	[%rd25+6], %rs1;
	st.local.u32 	[%rd27+24], %r68;
	st.local.u8 	[%rd25+7], %rs1;
	st.local.u32 	[%rd27+28], %r68;
	add.s32 	%r114, %r114, 8;
$L__BB1_8:
	setp.eq.s32 	%p7, %r6, 0;
	@%p7 bra 	$L__BB1_14;
	and.b32  	%r9, %r59, 3;
	setp.lt.u32 	%p8, %r6, 4;
	@%p8 bra 	$L__BB1_11;
	cvt.u64.u32 	%rd28, %r114;
	add.s64 	%rd29, %rd3, %rd28;
	mov.b16 	%rs2, 0;
	st.local.u8 	[%rd29], %rs2;
	mul.wide.u32 	%rd30, %r114, 4;
	add.s64 	%rd31, %rd4, %rd30;
	mov.b32 	%r69, 1000000000;
	st.local.u32 	[%rd31], %r69;
	st.local.u8 	[%rd29+1], %rs2;
	st.local.u32 	[%rd31+4], %r69;
	st.local.u8 	[%rd29+2], %rs2;
	st.local.u32 	[%rd31+8], %r69;
	st.local.u8 	[%rd29+3], %rs2;
	st.local.u32 	[%rd31+12], %r69;
	add.s32 	%r114, %r114, 4;
$L__BB1_11:
	setp.eq.s32 	%p9, %r9, 0;
	@%p9 bra 	$L__BB1_14;
	mov.b32 	%r117, 0;
$L__BB1_13:
	.pragma "nounroll";
	cvt.u64.u32 	%rd32, %r114;
	add.s64 	%rd33, %rd3, %rd32;
	mov.b16 	%rs3, 0;
	st.local.u8 	[%rd33], %rs3;
	mul.wide.u32 	%rd34, %r114, 4;
	add.s64 	%rd35, %rd4, %rd34;
	mov.b32 	%r71, 1000000000;
	st.local.u32 	[%rd35], %r71;
	add.s32 	%r114, %r114, 1;
	add.s32 	%r117, %r117, 1;
	setp.ne.s32 	%p10, %r117, %r9;
	@%p10 bra 	$L__BB1_13;
$L__BB1_14:
	mov.b32 	%r118, 0;
	st.local.u32 	[%rd4], %r118;
	st.global.u32 	[%rd2], %r118;
	and.b32  	%r16, %r59, 3;
	and.b32  	%r17, %r59, 2147483644;
	mov.u32 	%r119, %r118;
$L__BB1_15:
	setp.lt.u32 	%p11, %r59, 4;
	mov.b32 	%r125, -1;
	mov.b32 	%r127, 0;
	@%p11 bra 	$L__BB1_30;
	mov.b32 	%r125, -1;
	mov.b32 	%r120, 0;
$L__BB1_17:
	cvt.u64.u32 	%rd36, %r120;
	add.s64 	%rd5, %rd3, %rd36;
	ld.local.u8 	%rs4, [%rd5];
	setp.ne.s16 	%p12, %rs4, 0;
	mul.wide.u32 	%rd37, %r120, 4;
	add.s64 	%rd6, %rd4, %rd37;
	mov.u32 	%r122, %r125;
	@%p12 bra 	$L__BB1_20;
	setp.eq.s32 	%p13, %r125, -1;
	mov.u32 	%r122, %r120;
	@%p13 bra 	$L__BB1_20;
	ld.local.u32 	%r78, [%rd6];
	mul.wide.s32 	%rd38, %r125, 4;
	add.s64 	%rd39, %rd4, %rd38;
	ld.local.u32 	%r79, [%rd39];
	setp.lt.s32 	%p14, %r78, %r79;
	selp.b32 	%r122, %r120, %r125, %p14;
$L__BB1_20:
	add.s32 	%r24, %r120, 1;
	ld.local.u8 	%rs5, [%rd5+1];
	setp.ne.s16 	%p15, %rs5, 0;
	mov.u32 	%r123, %r122;
	@%p15 bra 	$L__BB1_23;
	setp.eq.s32 	%p16, %r122, -1;
	mov.u32 	%r123, %r24;
	@%p16 bra 	$L__BB1_23;
	ld.local.u32 	%r80, [%rd6+4];
	mul.wide.s32 	%rd40, %r122, 4;
	add.s64 	%rd41, %rd4, %rd40;
	ld.local.u32 	%r81, [%rd41];
	setp.lt.s32 	%p17, %r80, %r81;
	selp.b32 	%r123, %r24, %r122, %p17;
$L__BB1_23:
	add.s32 	%r27, %r120, 2;
	ld.local.u8 	%rs6, [%rd5+2];
	setp.ne.s16 	%p18, %rs6, 0;
	mov.u32 	%r124, %r123;
	@%p18 bra 	$L__BB1_26;
	setp.eq.s32 	%p19, %r123, -1;
	mov.u32 	%r124, %r27;
	@%p19 bra 	$L__BB1_26;
	ld.local.u32 	%r82, [%rd6+8];
	mul.wide.s32 	%rd42, %r123, 4;
	add.s64 	%rd43, %rd4, %rd42;
	ld.local.u32 	%r83, [%rd43];
	setp.lt.s32 	%p20, %r82, %r83;
	selp.b32 	%r124, %r27, %r123, %p20;
$L__BB1_26:
	add.s32 	%r30, %r120, 3;
	ld.local.u8 	%rs7, [%rd5+3];
	setp.ne.s16 	%p21, %rs7, 0;
	mov.u32 	%r125, %r124;
	@%p21 bra 	$L__BB1_29;
	setp.eq.s32 	%p22, %r124, -1;
	mov.u32 	%r125, %r30;
	@%p22 bra 	$L__BB1_29;
	ld.local.u32 	%r84, [%rd6+12];
	mul.wide.s32 	%rd44, %r124, 4;
	add.s64 	%rd45, %rd4, %rd44;
	ld.local.u32 	%r85, [%rd45];
	setp.lt.s32 	%p23, %r84, %r85;
	selp.b32 	%r125, %r30, %r124, %p23;
$L__BB1_29:
	add.s32 	%r120, %r120, 4;
	setp.ne.s32 	%p24, %r120, %r17;
	mov.u32 	%r127, %r17;
	@%p24 bra 	$L__BB1_17;
$L__BB1_30:
	setp.eq.s32 	%p25, %r16, 0;
	mov.u32 	%r131, %r125;
	@%p25 bra 	$L__BB1_42;
	cvt.u64.u32 	%rd46, %r127;
	add.s64 	%rd7, %rd3, %rd46;
	ld.local.u8 	%rs8, [%rd7];
	setp.ne.s16 	%p26, %rs8, 0;
	mul.wide.u32 	%rd47, %r127, 4;
	add.s64 	%rd8, %rd4, %rd47;
	mov.u32 	%r131, %r125;
	@%p26 bra 	$L__BB1_34;
	setp.eq.s32 	%p27, %r125, -1;
	mov.u32 	%r131, %r127;
	@%p27 bra 	$L__BB1_34;
	ld.local.u32 	%r86, [%rd8];
	mul.wide.s32 	%rd48, %r125, 4;
	add.s64 	%rd49, %rd4, %rd48;
	ld.local.u32 	%r87, [%rd49];
	setp.lt.s32 	%p28, %r86, %r87;
	selp.b32 	%r131, %r127, %r125, %p28;
$L__BB1_34:
	setp.eq.s32 	%p29, %r16, 1;
	add.s32 	%r39, %r127, 1;
	@%p29 bra 	$L__BB1_42;
	ld.local.u8 	%rs9, [%rd7+1];
	setp.ne.s16 	%p30, %rs9, 0;
	mov.u32 	%r130, %r131;
	@%p30 bra 	$L__BB1_38;
	setp.eq.s32 	%p31, %r131, -1;
	mov.u32 	%r130, %r39;
	@%p31 bra 	$L__BB1_38;
	ld.local.u32 	%r88, [%rd8+4];
	mul.wide.s32 	%rd50, %r131, 4;
	add.s64 	%rd51, %rd4, %rd50;
	ld.local.u32 	%r89, [%rd51];
	setp.lt.s32 	%p32, %r88, %r89;
	selp.b32 	%r130, %r39, %r131, %p32;
$L__BB1_38:
	setp.eq.s32 	%p33, %r16, 2;
	add.s32 	%r42, %r127, 2;
	mov.u32 	%r131, %r130;
	@%p33 bra 	$L__BB1_42;
	ld.local.u8 	%rs10, [%rd7+2];
	setp.ne.s16 	%p34, %rs10, 0;
	mov.u32 	%r131, %r130;
	@%p34 bra 	$L__BB1_42;
	setp.eq.s32 	%p35, %r130, -1;
	mov.u32 	%r131, %r42;
	@%p35 bra 	$L__BB1_42;
	ld.local.u32 	%r90, [%rd8+8];
	mul.wide.s32 	%rd52, %r130, 4;
	add.s64 	%rd53, %rd4, %rd52;
	ld.local.u32 	%r91, [%rd53];
	setp.lt.s32 	%p36, %r90, %r91;
	selp.b32 	%r131, %r42, %r130, %p36;
$L__BB1_42:
	mul.wide.s32 	%rd54, %r131, 4;
	add.s64 	%rd55, %rd4, %rd54;
	ld.local.u32 	%r45, [%rd55];
	setp.eq.s32 	%p37, %r45, 1000000000;
	@%p37 bra 	$L__BB1_72;
	cvt.s64.s32 	%rd56, %r131;
	setp.lt.u32 	%p38, %r59, 4;
	add.s64 	%rd57, %rd3, %rd56;
	mov.b16 	%rs11, 1;
	st.local.u8 	[%rd57], %rs11;
	add.s32 	%r118, %r118, %r45;
	st.global.u32 	[%rd2], %r118;
	mul.lo.s32 	%r47, %r131, %r59;
	mov.b32 	%r133, 0;
	@%p38 bra 	$L__BB1_58;
	mov.b32 	%r132, 0;
$L__BB1_45:
	cvt.u64.u32 	%rd9, %r132;
	add.s64 	%rd10, %rd3, %rd9;
	ld.local.u8 	%rs12, [%rd10];
	setp.ne.s16 	%p39, %rs12, 0;
	mul.wide.u32 	%rd58, %r132, 4;
	add.s64 	%rd11, %rd4, %rd58;
	@%p39 bra 	$L__BB1_48;
	cvt.u32.u64 	%r94, %rd9;
	add.s32 	%r95, %r94, %r47;
	mul.wide.s32 	%rd59, %r95, 4;
	add.s64 	%rd60, %rd1, %rd59;
	ld.global.u32 	%r49, [%rd60];
	setp.eq.s32 	%p40, %r49, 1000000000;
	@%p40 bra 	$L__BB1_48;
	ld.local.u32 	%r96, [%rd11];
	min.s32 	%r97, %r49, %r96;
	st.local.u32 	[%rd11], %r97;
$L__BB1_48:
	ld.local.u8 	%rs13, [%rd10+1];
	setp.ne.s16 	%p41, %rs13, 0;
	cvt.s64.s32 	%rd61, %r47;
	add.s64 	%rd62, %rd9, %rd61;
	shl.b64 	%rd63, %rd62, 2;
	add.s64 	%rd12, %rd1, %rd63;
	@%p41 bra 	$L__BB1_51;
	ld.global.u32 	%r50, [%rd12+4];
	setp.eq.s32 	%p42, %r50, 1000000000;
	@%p42 bra 	$L__BB1_51;
	ld.local.u32 	%r98, [%rd11+4];
	min.s32 	%r99, %r50, %r98;
	st.local.u32 	[%rd11+4], %r99;
$L__BB1_51:
	ld.local.u8 	%rs14, [%rd10+2];
	setp.ne.s16 	%p43, %rs14, 0;
	@%p43 bra 	$L__BB1_54;
	ld.global.u32 	%r51, [%rd12+8];
	setp.eq.s32 	%p44, %r51, 1000000000;
	@%p44 bra 	$L__BB1_54;
	ld.local.u32 	%r100, [%rd11+8];
	min.s32 	%r101, %r51, %r100;
	st.local.u32 	[%rd11+8], %r101;
$L__BB1_54:
	ld.local.u8 	%rs15, [%rd10+3];
	setp.ne.s16 	%p45, %rs15, 0;
	@%p45 bra 	$L__BB1_57;
	ld.global.u32 	%r52, [%rd12+12];
	setp.eq.s32 	%p46, %r52, 1000000000;
	@%p46 bra 	$L__BB1_57;
	ld.local.u32 	%r102, [%rd11+12];
	min.s32 	%r103, %r52, %r102;
	st.local.u32 	[%rd11+12], %r103;
$L__BB1_57:
	cvt.u32.u64 	%r104, %rd9;
	add.s32 	%r132, %r104, 4;
	setp.ne.s32 	%p47, %r132, %r17;
	mov.u32 	%r133, %r17;
	@%p47 bra 	$L__BB1_45;
$L__BB1_58:
	setp.eq.s32 	%p48, %r16, 0;
	@%p48 bra 	$L__BB1_70;
	cvt.u64.u32 	%rd64, %r133;
	add.s64 	%rd13, %rd3, %rd64;
	ld.local.u8 	%rs16, [%rd13];
	setp.ne.s16 	%p49, %rs16, 0;
	mul.wide.u32 	%rd65, %r133, 4;
	add.s64 	%rd14, %rd4, %rd65;
	@%p49 bra 	$L__BB1_62;
	add.s32 	%r105, %r133, %r47;
	mul.wide.s32 	%rd66, %r105, 4;
	add.s64 	%rd67, %rd1, %rd66;
	ld.global.u32 	%r55, [%rd67];
	setp.eq.s32 	%p50, %r55, 1000000000;
	@%p50 bra 	$L__BB1_62;
	ld.local.u32 	%r106, [%rd14];
	min.s32 	%r107, %r55, %r106;
	st.local.u32 	[%rd14], %r107;
$L__BB1_62:
	setp.eq.s32 	%p51, %r16, 1;
	@%p51 bra 	$L__BB1_70;
	ld.local.u8 	%rs17, [%rd13+1];
	setp.ne.s16 	%p52, %rs17, 0;
	cvt.s64.s32 	%rd68, %r47;
	add.s64 	%rd70, %rd64, %rd68;
	shl.b64 	%rd71, %rd70, 2;
	add.s64 	%rd15, %rd1, %rd71;
	@%p52 bra 	$L__BB1_66;
	ld.global.u32 	%r56, [%rd15+4];
	setp.eq.s32 	%p53, %r56, 1000000000;
	@%p53 bra 	$L__BB1_66;
	ld.local.u32 	%r108, [%rd14+4];
	min.s32 	%r109, %r56, %r108;
	st.local.u32 	[%rd14+4], %r109;
$L__BB1_66:
	setp.eq.s32 	%p54, %r16, 2;
	@%p54 bra 	$L__BB1_70;
	ld.local.u8 	%rs18, [%rd13+2];
	setp.ne.s16 	%p55, %rs18, 0;
	@%p55 bra 	$L__BB1_70;
	ld.global.u32 	%r57, [%rd15+8];
	setp.eq.s32 	%p56, %r57, 1000000000;
	@%p56 bra 	$L__BB1_70;
	ld.local.u32 	%r110, [%rd14+8];
	min.s32 	%r111, %r57, %r110;
	st.local.u32 	[%rd14+8], %r111;
$L__BB1_70:
	add.s32 	%r119, %r119, 1;
	setp.eq.s32 	%p57, %r119, %r59;
	@%p57 bra 	$L__BB1_72;
	bra.uni 	$L__BB1_15;
$L__BB1_71:
	mov.b32 	%r63, 0;
	st.local.u32 	[%rd4], %r63;
	st.global.u32 	[%rd2], %r63;
$L__BB1_72:
	ret;

}


// ===== COMPILED SASS (sm_100) =====

	.target	sm_100

	.elftype	@"ET_EXEC"


//--------------------- .note.nv.tkinfo           --------------------------
	.section	.note.nv.tkinfo,"",@"SHT_NOTE"
	.sectionflags	@"SHF_NOTE_NV_TKINFO"
	.tkinfo
        /*0018*/ 	.word	0x00000002
        /*0030*/ 	.string	""
        /*0030*/ 	.string	"ptxas"
        /*0030*/ 	.string	"Cuda compilation tools, release 13.0, V13.0.88"
        /*0030*/ 	.string	"Build cuda_13.0.r13.0/compiler.36424714_0"
        /*0030*/ 	.string	"-arch sm_100 -m 64 "



//--------------------- .note.nv.cuinfo           --------------------------
	.section	.note.nv.cuinfo,"",@"SHT_NOTE"
	.sectionflags	@"SHF_NOTE_NV_CUINFO"
        /*0018*/ 	.short	0x0002
        /*001a*/ 	.short	0x0064
        /*001c*/ 	.short	0x0082
	.zero		2


//--------------------- .nv.info                  --------------------------
	.section	.nv.info,"",@"SHT_CUDA_INFO"
	.align	4


	//----- nvinfo : EIATTR_REGCOUNT
	.align		4
        /*0000*/ 	.byte	0x04, 0x2f
        /*0002*/ 	.short	(.L_1 - .L_0)
	.align		4
.L_0:
        /*0004*/ 	.word	index@(_Z13adjustWeightsP4EdgePiiii)
        /*0008*/ 	.word	0x0000000e


	//----- nvinfo : EIATTR_FRAME_SIZE
	.align		4
.L_1:
        /*000c*/ 	.byte	0x04, 0x11
        /*000e*/ 	.short	(.L_3 - .L_2)
	.align		4
.L_2:
        /*0010*/ 	.word	index@(_Z13adjustWeightsP4EdgePiiii)
        /*0014*/ 	.word	0x00000000


	//----- nvinfo : EIATTR_REGCOUNT
	.align		4
.L_3:
        /*0018*/ 	.byte	0x04, 0x2f
        /*001a*/ 	.short	(.L_5 - .L_4)
	.align		4
.L_4:
        /*001c*/ 	.word	index@(_Z10computeMSTPiS_i)
        /*0020*/ 	.word	0x00000011


	//----- nvinfo : EIATTR_FRAME_SIZE
	.align		4
.L_5:
        /*0024*/ 	.byte	0x04, 0x11
        /*0026*/ 	.short	(.L_7 - .L_6)
	.align		4
.L_6:
        /*0028*/ 	.word	index@(_Z10computeMSTPiS_i)
        /*002c*/ 	.word	0x00001390


	//----- nvinfo : EIATTR_MIN_STACK_SIZE
	.align		4
.L_7:
        /*0030*/ 	.byte	0x04, 0x12
        /*0032*/ 	.short	(.L_9 - .L_8)
	.align		4
.L_8:
        /*0034*/ 	.word	index@(_Z10computeMSTPiS_i)
        /*0038*/ 	.word	0x00001390


	//----- nvinfo : EIATTR_MIN_STACK_SIZE
	.align		4
.L_9:
        /*003c*/ 	.byte	0x04, 0x12
        /*003e*/ 	.short	(.L_11 - .L_10)
	.align		4
.L_10:
        /*0040*/ 	.word	index@(_Z13adjustWeightsP4EdgePiiii)
        /*0044*/ 	.word	0x00000000
.L_11:


//--------------------- .nv.compat                --------------------------
	.section	.nv.compat,"",@"SHT_CUDA_COMPAT_INFO"
	.align	4
        /*0000*/ 	.byte	0x02, 0x09, 0x00, 0x00, 0x02, 0x02, 0x01, 0x00, 0x02, 0x05, 0x05, 0x00, 0x03, 0x07, 0x01, 0x01
        /*0010*/ 	.byte	0x02, 0x03, 0x00, 0x00, 0x02, 0x06, 0x01, 0x00, 0x04, 0x0b, 0x08, 0x00, 0x09, 0x00, 0x00, 0x00
        /*0020*/ 	.byte	0x00, 0x00, 0x00, 0x00


//--------------------- .nv.info._Z10computeMSTPiS_i --------------------------
	.section	.nv.info._Z10computeMSTPiS_i,"",@"SHT_CUDA_INFO"
	.sectionflags	@""
	.align	4


	//----- nvinfo : EIATTR_CUDA_API_VERSION
	.align		4
        /*0000*/ 	.byte	0x04, 0x37
        /*0002*/ 	.short	(.L_13 - .L_12)
.L_12:
        /*0004*/ 	.word	0x00000082


	//----- nvinfo : EIATTR_KPARAM_INFO
	.align		4
.L_13:
        /*0008*/ 	.byte	0x04, 0x17
        /*000a*/ 	.short	(.L_15 - .L_14)
.L_14:
        /*000c*/ 	.word	0x00000000
        /*0010*/ 	.short	0x0002
        /*0012*/ 	.short	0x0010
        /*0014*/ 	.byte	0x00, 0xf0, 0x11, 0x00


	//----- nvinfo : EIATTR_KPARAM_INFO
	.align		4
.L_15:
        /*0018*/ 	.byte	0x04, 0x17
        /*001a*/ 	.short	(.L_17 - .L_16)
.L_16:
        /*001c*/ 	.word	0x00000000
        /*0020*/ 	.short	0x0001
        /*0022*/ 	.short	0x0008
        /*0024*/ 	.byte	0x00, 0xf5, 0x21, 0x00


	//----- nvinfo : EIATTR_KPARAM_INFO
	.align		4
.L_17:
        /*0028*/ 	.byte	0x04, 0x17
        /*002a*/ 	.short	(.L_19 - .L_18)
.L_18:
        /*002c*/ 	.word	0x00000000
        /*0030*/ 	.short	0x0000
        /*0032*/ 	.short	0x0000
        /*0034*/ 	.byte	0x00, 0xf5, 0x21, 0x00


	//----- nvinfo : EIATTR_SPARSE_MMA_MASK
	.align		4
.L_19:
        /*0038*/ 	.byte	0x03, 0x50
        /*003a*/ 	.short	0x0000


	//----- nvinfo : EIATTR_MAXREG_COUNT
	.align		4
        /*003c*/ 	.byte	0x03, 0x1b
        /*003e*/ 	.short	0x00ff


	//----- nvinfo : EIATTR_MERCURY_ISA_VERSION
	.align		4
        /*0040*/ 	.byte	0x03, 0x5f
        /*0042*/ 	.short	0x0101


	//----- nvinfo : EIATTR_VRC_CTA_INIT_COUNT
	.align		4
        /*0044*/ 	.byte	0x02, 0x4a
	.zero		1
	.zero		1


	//----- nvinfo : EIATTR_EXIT_INSTR_OFFSETS
	.align		4
        /*0048*/ 	.byte	0x04, 0x1c
        /*004a*/ 	.short	(.L_21 - .L_20)


	//   ....[0]....
.L_20:
        /*004c*/ 	.word	0x00000050


	//   ....[1]....
        /*0050*/ 	.word	0x00000cc0


	//   ....[2]....
        /*0054*/ 	.word	0x00001360


	//   ....[3]....
        /*0058*/ 	.word	0x000013b0


	//----- nvinfo : EIATTR_CBANK_PARAM_SIZE
	.align		4
.L_21:
        /*005c*/ 	.byte	0x03, 0x19
        /*005e*/ 	.short	0x0014


	//----- nvinfo : EIATTR_PARAM_CBANK
	.align		4
        /*0060*/ 	.byte	0x04, 0x0a
        /*0062*/ 	.short	(.L_23 - .L_22)
	.align		4
.L_22:
        /*0064*/ 	.word	index@(.nv.constant0._Z10computeMSTPiS_i)
        /*0068*/ 	.short	0x0380
        /*006a*/ 	.short	0x0014


	//----- nvinfo : EIATTR_SW_WAR
	.align		4
.L_23:
        /*006c*/ 	.byte	0x04, 0x36
        /*006e*/ 	.short	(.L_25 - .L_24)
.L_24:
        /*0070*/ 	.word	0x00000008
.L_25:


//--------------------- .nv.info._Z13adjustWeightsP4EdgePiiii --------------------------
	.section	.nv.info._Z13adjustWeightsP4EdgePiiii,"",@"SHT_CUDA_INFO"
	.sectionflags	@""
	.align	4


	//----- nvinfo : EIATTR_CUDA_API_VERSION
	.align		4
        /*0000*/ 	.byte	0x04, 0x37
        /*0002*/ 	.short	(.L_27 - .L_26)
.L_26:
        /*0004*/ 	.word	0x00000082


	//----- nvinfo : EIATTR_KPARAM_INFO
	.align		4
.L_27:
        /*0008*/ 	.byte	0x04, 0x17
        /*000a*/ 	.short	(.L_29 - .L_28)
.L_28:
        /*000c*/ 	.word	0x00000000
        /*0010*/ 	.short	0x0004
        /*0012*/ 	.short	0x0018
        /*0014*/ 	.byte	0x00, 0xf0, 0x11, 0x00


	//----- nvinfo : EIATTR_KPARAM_INFO
	.align		4
.L_29:
        /*0018*/ 	.byte	0x04, 0x17
        /*001a*/ 	.short	(.L_31 - .L_30)
.L_30:
        /*001c*/ 	.word	0x00000000
        /*0020*/ 	.short	0x0003
        /*0022*/ 	.short	0x0014
        /*0024*/ 	.byte	0x00, 0xf0, 0x11, 0x00


	//----- nvinfo : EIATTR_KPARAM_INFO
	.align		4
.L_31:
        /*0028*/ 	.byte	0x04, 0x17
        /*002a*/ 	.short	(.L_33 - .L_32)
.L_32:
        /*002c*/ 	.word	0x00000000
        /*0030*/ 	.short	0x0002
        /*0032*/ 	.short	0x0010
        /*0034*/ 	.byte	0x00, 0xf0, 0x11, 0x00


	//----- nvinfo : EIATTR_KPARAM_INFO
	.align		4
.L_33:
        /*0038*/ 	.byte	0x04, 0x17
        /*003a*/ 	.short	(.L_35 - .L_34)
.L_34:
        /*003c*/ 	.word	0x00000000
        /*0040*/ 	.short	0x0001
        /*0042*/ 	.short	0x0008
        /*0044*/ 	.byte	0x00, 0xf5, 0x21, 0x00


	//----- nvinfo : EIATTR_KPARAM_INFO
	.align		4
.L_35:
        /*0048*/ 	.byte	0x04, 0x17
        /*004a*/ 	.short	(.L_37 - .L_36)
.L_36:
        /*004c*/ 	.word	0x00000000
        /*0050*/ 	.short	0x0000
        /*0052*/ 	.short	0x0000
        /*0054*/ 	.byte	0x00, 0xf5, 0x21, 0x00


	//----- nvinfo : EIATTR_SPARSE_MMA_MASK
	.align		4
.L_37:
        /*0058*/ 	.byte	0x03, 0x50
        /*005a*/ 	.short	0x0000


	//----- nvinfo : EIATTR_MAXREG_COUNT
	.align		4
        /*005c*/ 	.byte	0x03, 0x1b
        /*005e*/ 	.short	0x00ff


	//----- nvinfo : EIATTR_MERCURY_ISA_VERSION
	.align		4
        /*0060*/ 	.byte	0x03, 0x5f
        /*0062*/ 	.short	0x0101


	//----- nvinfo : EIATTR_VRC_CTA_INIT_COUNT
	.align		4
        /*0064*/ 	.byte	0x02, 0x4a
	.zero		1
	.zero		1


	//----- nvinfo : EIATTR_EXIT_INSTR_OFFSETS
	.align		4
        /*0068*/ 	.byte	0x04, 0x1c
        /*006a*/ 	.short	(.L_39 - .L_38)


	//   ....[0]....
.L_38:
        /*006c*/ 	.word	0x00000070


	//   ....[1]....
        /*0070*/ 	.word	0x000002f0


	//----- nvinfo : EIATTR_CBANK_PARAM_SIZE
	.align		4
.L_39:
        /*0074*/ 	.byte	0x03, 0x19
        /*0076*/ 	.short	0x001c


	//----- nvinfo : EIATTR_PARAM_CBANK
	.align		4
        /*0078*/ 	.byte	0x04, 0x0a
        /*007a*/ 	.short	(.L_41 - .L_40)
	.align		4
.L_40:
        /*007c*/ 	.word	index@(.nv.constant0._Z13adjustWeightsP4EdgePiiii)
        /*0080*/ 	.short	0x0380
        /*0082*/ 	.short	0x001c


	//----- nvinfo : EIATTR_SW_WAR
	.align		4
.L_41:
        /*0084*/ 	.byte	0x04, 0x36
        /*0086*/ 	.short	(.L_43 - .L_42)
.L_42:
        /*0088*/ 	.word	0x00000008
.L_43:


//--------------------- .nv.callgraph             --------------------------
	.section	.nv.callgraph,"",@"SHT_CUDA_CALLGRAPH"
	.align	4
	.sectionentsize	8
	.align		4
        /*0000*/ 	.word	0x00000000
	.align		4
        /*0004*/ 	.word	0xffffffff
	.align		4
        /*0008*/ 	.word	0x00000000
	.align		4
        /*000c*/ 	.word	0xfffffffe
	.align		4
        /*0010*/ 	.word	0x00000000
	.align		4
        /*0014*/ 	.word	0xfffffffd
	.align		4
        /*0018*/ 	.word	0x00000000
	.align		4
        /*001c*/ 	.word	0xfffffffc


//--------------------- .text._Z10computeMSTPiS_i --------------------------
	.section	.text._Z10computeMSTPiS_i,"ax",@progbits
	.align	128
        .global         _Z10computeMSTPiS_i
        .type           _Z10computeMSTPiS_i,@function
        .size           _Z10computeMSTPiS_i,(.L_x_28 - _Z10computeMSTPiS_i)
        .other          _Z10computeMSTPiS_i,@"STO_CUDA_ENTRY STV_DEFAULT"
_Z10computeMSTPiS_i:
.text._Z10computeMSTPiS_i:
[----:B------:R-:W0:Y:S01]  /*0000*/  LDC R1, c[0x0][0x37c] ;  /* 0x0000df00ff017b82 */ /* 0x000e220000000800 */
[----:B------:R-:W1:Y:S07]  /*0010*/  S2R R0, SR_TID.X ;  /* 0x0000000000007919 */ /* 0x000e6e0000002100 */
[----:B------:R-:W1:Y:S01]  /*0020*/  S2UR UR4, SR_CTAID.X ;  /* 0x00000000000479c3 */ /* 0x000e620000002500 */
[----:B0-----:R-:W-:Y:S01]  /*0030*/  VIADD R1, R1, 0xffffec70 ;  /* 0xffffec7001017836 */ /* 0x001fe20000000000 */
[----:B-1----:R-:W-:-:S13]  /*0040*/  LOP3.LUT P0, RZ, R0, UR4, RZ, 0xfc, !PT ;  /* 0x0000000400ff7c12 */ /* 0x002fda000f80fcff */
[----:B------:R-:W-:Y:S05]  /*0050*/  @P0 EXIT ;  /* 0x000000000000094d */ /* 0x000fea0003800000 */
[----:B------:R-:W0:Y:S01]  /*0060*/  LDCU UR5, c[0x0][0x390] ;  /* 0x00007200ff0577ac */ /* 0x000e220008000800 */
[----:B------:R-:W1:Y:S01]  /*0070*/  LDCU.64 UR8, c[0x0][0x358] ;  /* 0x00006b00ff0877ac */ /* 0x000e620008000a00 */
[----:B0-----:R-:W-:-:S09]  /*0080*/  UISETP.GE.AND UP0, UPT, UR5, 0x1, UPT ;  /* 0x000000010500788c */ /* 0x001fd2000bf06270 */
[----:B-1----:R-:W-:Y:S05]  /*0090*/  BRA.U !UP0, `(.L_x_0) ;  /* 0x0000001108b87547 */ /* 0x002fea000b800000 */
[----:B------:R-:W-:Y:S01]  /*00a0*/  UISETP.GE.U32.AND UP0, UPT, UR5, 0x10, UPT ;  /* 0x000000100500788c */ /* 0x000fe2000bf06070 */
[----:B------:R-:W-:Y:S01]  /*00b0*/  VIADD R3, R1, 0x3f0 ;  /* 0x000003f001037836 */ /* 0x000fe20000000000 */
[----:B------:R-:W-:Y:S01]  /*00c0*/  ULOP3.LUT UR4, UR5, 0xf, URZ, 0xc0, !UPT ;  /* 0x0000000f05047892 */ /* 0x000fe2000f8ec0ff */
[----:B------:R-:W-:-:S03]  /*00d0*/  IMAD.MOV.U32 R0, RZ, RZ, RZ ;  /* 0x000000ffff007224 */ /* 0x000fc600078e00ff */
[----:B------:R-:W-:-:S03]  /*00e0*/  UISETP.NE.AND UP1, UPT, UR4, URZ, UPT ;  /* 0x000000ff0400728c */ /* 0x000fc6000bf25270 */
[----:B------:R-:W-:Y:S08]  /*00f0*/  BRA.U !UP0, `(.L_x_1) ;  /* 0x0000000108487547 */ /* 0x000ff0000b800000 */
[----:B------:R-:W-:Y:S01]  /*0100*/  ULOP3.LUT UR6, UR5, 0x7ffffff0, URZ, 0xc0, !UPT ;  /* 0x7ffffff005067892 */ /* 0x000fe2000f8ec0ff */
[----:B------:R-:W-:Y:S02]  /*0110*/  IMAD.MOV.U32 R2, RZ, RZ, RZ ;  /* 0x000000ffff027224 */ /* 0x000fe400078e00ff */
[----:B------:R-:W-:Y:S02]  /*0120*/  IMAD.MOV.U32 R8, RZ, RZ, 0x3b9aca00 ;  /* 0x3b9aca00ff087424 */ /* 0x000fe400078e00ff */
[----:B------:R-:W-:Y:S02]  /*0130*/  IMAD.MOV.U32 R9, RZ, RZ, 0x3b9aca00 ;  /* 0x3b9aca00ff097424 */ /* 0x000fe400078e00ff */
[----:B------:R-:W-:Y:S02]  /*0140*/  IMAD.MOV.U32 R10, RZ, RZ, 0x3b9aca00 ;  /* 0x3b9aca00ff0a7424 */ /* 0x000fe400078e00ff */
[----:B------:R-:W-:Y:S02]  /*0150*/  IMAD.MOV.U32 R11, RZ, RZ, 0x3b9aca00 ;  /* 0x3b9aca00ff0b7424 */ /* 0x000fe400078e00ff */
[----:B------:R-:W-:-:S07]  /*0160*/  IMAD.U32 R0, RZ, RZ, UR6 ;  /* 0x00000006ff007e24 */ /* 0x000fce000f8e00ff */
.L_x_2:
[C---:B0-----:R-:W-:Y:S01]  /*0170*/  IMAD R4, R2.reuse, 0x4, R3 ;  /* 0x0000000402047824 */ /* 0x041fe200078e0203 */
[----:B------:R-:W-:Y:S01]  /*0180*/  IADD3 R5, PT, PT, R1, R2, RZ ;  /* 0x0000000201057210 */ /* 0x000fe20007ffe0ff */
[----:B------:R-:W-:-:S03]  /*0190*/  VIADD R2, R2, 0x10 ;  /* 0x0000001002027836 */ /* 0x000fc60000000000 */
[----:B------:R0:W-:Y:S02]  /*01a0*/  STL.128 [R4], R8 ;  /* 0x0000000804007387 */ /* 0x0001e40000100c00 */
[----:B------:R-:W-:Y:S02]  /*01b0*/  ISETP.NE.AND P0, PT, R2, R0, PT ;  /* 0x000000000200720c */ /* 0x000fe40003f05270 */
[----:B------:R0:W-:Y:S04]  /*01c0*/  STL.64 [R5], RZ ;  /* 0x000000ff05007387 */ /* 0x0001e80000100a00 */
[----:B------:R0:W-:Y:S04]  /*01d0*/  STL.128 [R4+0x10], R8 ;  /* 0x0000100804007387 */ /* 0x0001e80000100c00 */
[----:B------:R0:W-:Y:S04]  /*01e0*/  STL.128 [R4+0x20], R8 ;  /* 0x0000200804007387 */ /* 0x0001e80000100c00 */
[----:B------:R0:W-:Y:S04]  /*01f0*/  STL.64 [R5+0x8], RZ ;  /* 0x000008ff05007387 */ /* 0x0001e80000100a00 */
[----:B------:R0:W-:Y:S01]  /*0200*/  STL.128 [R4+0x30], R8 ;  /* 0x0000300804007387 */ /* 0x0001e20000100c00 */
[----:B------:R-:W-:Y:S05]  /*0210*/  @P0 BRA `(.L_x_2) ;  /* 0xfffffffc00d40947 */ /* 0x000fea000383ffff */
.L_x_1:
[----:B------:R-:W-:Y:S05]  /*0220*/  BRA.U !UP1, `(.L_x_3) ;  /* 0x0000000109d07547 */ /* 0x000fea000b800000 */
[----:B------:R-:W-:Y:S02]  /*0230*/  UISETP.GE.U32.AND UP0, UPT, UR4, 0x8, UPT ;  /* 0x000000080400788c */ /* 0x000fe4000bf06070 */
[----:B------:R-:W-:-:S04]  /*0240*/  ULOP3.LUT UR6, UR5, 0x7, URZ, 0xc0, !UPT ;  /* 0x0000000705067892 */ /* 0x000fc8000f8ec0ff */
[----:B------:R-:W-:-:S03]  /*0250*/  UISETP.NE.AND UP1, UPT, UR6, URZ, UPT ;  /* 0x000000ff0600728c */ /* 0x000fc6000bf25270 */
[----:B------:R-:W-:Y:S08]  /*0260*/  BRA.U !UP0, `(.L_x_4) ;  /* 0x0000000108507547 */ /* 0x000ff0000b800000 */
[----:B0-----:R-:W-:Y:S02]  /*0270*/  IMAD.IADD R4, R1, 0x1, R0 ;  /* 0x0000000101047824 */ /* 0x001fe400078e0200 */
[C---:B------:R-:W-:Y:S02]  /*0280*/  IMAD R2, R0.reuse, 0x4, R3 ;  /* 0x0000000400027824 */ /* 0x040fe400078e0203 */
[----:B------:R-:W-:Y:S01]  /*0290*/  IMAD.MOV.U32 R5, RZ, RZ, 0x3b9aca00 ;  /* 0x3b9aca00ff057424 */ /* 0x000fe200078e00ff */
[----:B------:R1:W-:Y:S01]  /*02a0*/  STL.U8 [R4], RZ ;  /* 0x000000ff04007387 */ /* 0x0003e20000100000 */
[----:B------:R-:W-:-:S03]  /*02b0*/  VIADD R0, R0, 0x8 ;  /* 0x0000000800007836 */ /* 0x000fc60000000000 */
[----:B------:R1:W-:Y:S04]  /*02c0*/  STL [R2], R5 ;  /* 0x0000000502007387 */ /* 0x0003e80000100800 */
[----:B------:R1:W-:Y:S04]  /*02d0*/  STL.U8 [R4+0x1], RZ ;  /* 0x000001ff04007387 */ /* 0x0003e80000100000 */
[----:B------:R1:W-:Y:S04]  /*02e0*/  STL [R2+0x4], R5 ;  /* 0x0000040502007387 */ /* 0x0003e80000100800 */
        /* <DEDUP_REMOVED lines=11> */
[----:B------:R1:W-:Y:S02]  /*03a0*/  STL [R2+0x1c], R5 ;  /* 0x00001c0502007387 */ /* 0x0003e40000100800 */
.L_x_4:
[----:B------:R-:W-:Y:S05]  /*03b0*/  BRA.U !UP1, `(.L_x_3) ;  /* 0x00000001096c7547 */ /* 0x000fea000b800000 */
[----:B------:R-:W-:Y:S02]  /*03c0*/  UISETP.GE.U32.AND UP0, UPT, UR6, 0x4, UPT ;  /* 0x000000040600788c */ /* 0x000fe4000bf06070 */
[----:B------:R-:W-:-:S04]  /*03d0*/  ULOP3.LUT UR7, UR5, 0x3, URZ, 0xc0, !UPT ;  /* 0x0000000305077892 */ /* 0x000fc8000f8ec0ff */
[----:B------:R-:W-:-:S03]  /*03e0*/  UISETP.NE.AND UP1, UPT, UR7, URZ, UPT ;  /* 0x000000ff0700728c */ /* 0x000fc6000bf25270 */
[----:B------:R-:W-:Y:S08]  /*03f0*/  BRA.U !UP0, `(.L_x_5) ;  /* 0x0000000108307547 */ /* 0x000ff0000b800000 */
[----:B-1----:R-:W-:Y:S02]  /*0400*/  IMAD.IADD R2, R1, 0x1, R0 ;  /* 0x0000000101027824 */ /* 0x002fe400078e0200 */
[C---:B0-----:R-:W-:Y:S01]  /*0410*/  IMAD R4, R0.reuse, 0x4, R3 ;  /* 0x0000000400047824 */ /* 0x041fe200078e0203 */
[----:B------:R-:W-:Y:S01]  /*0420*/  IADD3 R0, PT, PT, R0, 0x4, RZ ;  /* 0x0000000400007810 */ /* 0x000fe20007ffe0ff */
[----:B------:R-:W-:Y:S01]  /*0430*/  IMAD.MOV.U32 R5, RZ, RZ, 0x3b9aca00 ;  /* 0x3b9aca00ff057424 */ /* 0x000fe200078e00ff */
[----:B------:R2:W-:Y:S04]  /*0440*/  STL.U8 [R2], RZ ;  /* 0x000000ff02007387 */ /* 0x0005e80000100000 */
[----:B------:R2:W-:Y:S04]  /*0450*/  STL [R4], R5 ;  /* 0x0000000504007387 */ /* 0x0005e80000100800 */
[----:B------:R2:W-:Y:S04]  /*0460*/  STL.U8 [R2+0x1], RZ ;  /* 0x000001ff02007387 */ /* 0x0005e80000100000 */
[----:B------:R2:W-:Y:S04]  /*0470*/  STL [R4+0x4], R5 ;  /* 0x0000040504007387 */ /* 0x0005e80000100800 */
[----:B------:R2:W-:Y:S04]  /*0480*/  STL.U8 [R2+0x2], RZ ;  /* 0x000002ff02007387 */ /* 0x0005e80000100000 */
[----:B------:R2:W-:Y:S04]  /*0490*/  STL [R4+0x8], R5 ;  /* 0x0000080504007387 */ /* 0x0005e80000100800 */
[----:B------:R2:W-:Y:S04]  /*04a0*/  STL.U8 [R2+0x3], RZ ;  /* 0x000003ff02007387 */ /* 0x0005e80000100000 */
[----:B------:R2:W-:Y:S02]  /*04b0*/  STL [R4+0xc], R5 ;  /* 0x00000c0504007387 */ /* 0x0005e40000100800 */
.L_x_5:
[----:B------:R-:W-:Y:S05]  /*04c0*/  BRA.U !UP1, `(.L_x_3) ;  /* 0x0000000109287547 */ /* 0x000fea000b800000 */
[----:B012---:R-:W-:Y:S01]  /*04d0*/  IMAD.MOV.U32 R5, RZ, RZ, 0x3b9aca00 ;  /* 0x3b9aca00ff057424 */ /* 0x007fe200078e00ff */
[----:B------:R-:W-:-:S06]  /*04e0*/  UMOV UR4, URZ ;  /* 0x000000ff00047c82 */ /* 0x000fcc0008000000 */
.L_x_6:
[----:B---3--:R-:W-:Y:S01]  /*04f0*/  IMAD.IADD R4, R1, 0x1, R0 ;  /* 0x0000000101047824 */ /* 0x008fe200078e0200 */
[----:B------:R-:W-:Y:S01]  /*0500*/  UIADD3 UR4, UPT, UPT, UR4, 0x1, URZ ;  /* 0x0000000104047890 */ /* 0x000fe2000fffe0ff */
[C---:B------:R-:W-:Y:S02]  /*0510*/  IMAD R2, R0.reuse, 0x4, R3 ;  /* 0x0000000400027824 */ /* 0x040fe400078e0203 */
[----:B------:R-:W-:Y:S01]  /*0520*/  VIADD R0, R0, 0x1 ;  /* 0x0000000100007836 */ /* 0x000fe20000000000 */
[----:B------:R3:W-:Y:S01]  /*0530*/  STL.U8 [R4], RZ ;  /* 0x000000ff04007387 */ /* 0x0007e20000100000 */
[----:B------:R-:W-:-:S03]  /*0540*/  UISETP.NE.AND UP0, UPT, UR4, UR7, UPT ;  /* 0x000000070400728c */ /* 0x000fc6000bf05270 */
[----:B------:R3:W-:Y:S06]  /*0550*/  STL [R2], R5 ;  /* 0x0000000502007387 */ /* 0x0007ec0000100800 */
[----:B------:R-:W-:Y:S05]  /*0560*/  BRA.U UP0, `(.L_x_6) ;  /* 0xfffffffd00e07547 */ /* 0x000fea000b83ffff */
.L_x_3:
[----:B0123--:R-:W0:Y:S01]  /*0570*/  LDC.64 R4, c[0x0][0x388] ;  /* 0x0000e200ff047b82 */ /* 0x00fe220000000a00 */
[----:B------:R1:W-:Y:S01]  /*0580*/  STL [R1+0x3f0], RZ ;  /* 0x0003f0ff01007387 */ /* 0x0003e20000100800 */
[----:B------:R-:W-:Y:S01]  /*0590*/  IMAD.MOV.U32 R0, RZ, RZ, RZ ;  /* 0x000000ffff007224 */ /* 0x000fe200078e00ff */
[----:B------:R-:W-:Y:S02]  /*05a0*/  ULOP3.LUT UR6, UR5, 0x3, URZ, 0xc0, !UPT ;  /* 0x0000000305067892 */ /* 0x000fe4000f8ec0ff */
[----:B------:R-:W-:Y:S01]  /*05b0*/  ULOP3.LUT UR5, UR5, 0x7ffffffc, URZ, 0xc0, !UPT ;  /* 0x7ffffffc05057892 */ /* 0x000fe2000f8ec0ff */
[----:B------:R-:W-:Y:S01]  /*05c0*/  UMOV UR4, URZ ;  /* 0x000000ff00047c82 */ /* 0x000fe20008000000 */
[----:B0-----:R1:W-:Y:S10]  /*05d0*/  STG.E desc[UR8][R4.64], RZ ;  /* 0x000000ff04007986 */ /* 0x0013f4000c101908 */
.L_x_25:
[----:B0-----:R-:W0:Y:S01]  /*05e0*/  LDCU UR7, c[0x0][0x390] ;  /* 0x00007200ff0777ac */ /* 0x001e220008000800 */
[----:B-12-4-:R-:W-:Y:S02]  /*05f0*/  IMAD.MOV.U32 R5, RZ, RZ, -0x1 ;  /* 0xffffffffff057424 */ /* 0x016fe400078e00ff */
[----:B------:R-:W-:Y:S01]  /*0600*/  IMAD.MOV.U32 R2, RZ, RZ, RZ ;  /* 0x000000ffff027224 */ /* 0x000fe200078e00ff */
[----:B0-----:R-:W-:-:S09]  /*0610*/  UISETP.GE.U32.AND UP0, UPT, UR7, 0x4, UPT ;  /* 0x000000040700788c */ /* 0x001fd2000bf06070 */
[----:B---3--:R-:W-:Y:S05]  /*0620*/  BRA.U !UP0, `(.L_x_7) ;  /* 0x0000000108e07547 */ /* 0x008fea000b800000 */
[----:B------:R-:W-:Y:S02]  /*0630*/  HFMA2 R2, -RZ, RZ, 0, 0 ;  /* 0x00000000ff027431 */ /* 0x000fe400000001ff */
[----:B------:R-:W-:-:S07]  /*0640*/  IMAD.MOV.U32 R5, RZ, RZ, -0x1 ;  /* 0xffffffffff057424 */ /* 0x000fce00078e00ff */
.L_x_12:
[----:B------:R-:W-:-:S05]  /*0650*/  IMAD.IADD R8, R1, 0x1, R2 ;  /* 0x0000000101087824 */ /* 0x000fca00078e0202 */
[----:B------:R-:W2:Y:S04]  /*0660*/  LDL.U8 R9, [R8] ;  /* 0x0000000008097983 */ /* 0x000ea80000100000 */
[----:B------:R-:W3:Y:S04]  /*0670*/  LDL.U8 R4, [R8+0x1] ;  /* 0x0000010008047983 */ /* 0x000ee80000100000 */
[----:B------:R-:W4:Y:S04]  /*0680*/  LDL.U8 R6, [R8+0x2] ;  /* 0x0000020008067983 */ /* 0x000f280000100000 */
[----:B------:R-:W5:Y:S01]  /*0690*/  LDL.U8 R7, [R8+0x3] ;  /* 0x0000030008077983 */ /* 0x000f620000100000 */
[----:B--2---:R-:W-:-:S02]  /*06a0*/  ISETP.NE.AND P3, PT, R9, RZ, PT ;  /* 0x000000ff0900720c */ /* 0x004fc40003f65270 */
[----:B---3--:R-:W-:Y:S01]  /*06b0*/  ISETP.NE.AND P0, PT, R4, RZ, PT ;  /* 0x000000ff0400720c */ /* 0x008fe20003f05270 */
[----:B------:R-:W-:Y:S01]  /*06c0*/  IMAD R4, R2, 0x4, R3 ;  /* 0x0000000402047824 */ /* 0x000fe200078e0203 */
[----:B----4-:R-:W-:Y:S01]  /*06d0*/  ISETP.NE.AND P1, PT, R6, RZ, PT ;  /* 0x000000ff0600720c */ /* 0x010fe20003f25270 */
[----:B------:R-:W-:Y:S01]  /*06e0*/  IMAD.MOV.U32 R6, RZ, RZ, R5 ;  /* 0x000000ffff067224 */ /* 0x000fe200078e0005 */
[----:B-----5:R-:W-:-:S07]  /*06f0*/  ISETP.NE.AND P2, PT, R7, RZ, PT ;  /* 0x000000ff0700720c */ /* 0x020fce0003f45270 */
[----:B------:R-:W-:Y:S06]  /*0700*/  @P3 BRA `(.L_x_8) ;  /* 0x0000000000203947 */ /* 0x000fec0003800000 */
[----:B------:R-:W-:Y:S01]  /*0710*/  ISETP.NE.AND P3, PT, R5, -0x1, PT ;  /* 0xffffffff0500780c */ /* 0x000fe20003f65270 */
[----:B------:R-:W-:-:S12]  /*0720*/  IMAD.MOV.U32 R6, RZ, RZ, R2 ;  /* 0x000000ffff067224 */ /* 0x000fd800078e0002 */
[----:B------:R-:W-:Y:S05]  /*0730*/  @!P3 BRA `(.L_x_8) ;  /* 0x000000000014b947 */ /* 0x000fea0003800000 */
[----:B------:R-:W-:Y:S01]  /*0740*/  IMAD R7, R5, 0x4, R3 ;  /* 0x0000000405077824 */ /* 0x000fe200078e0203 */
[----:B------:R-:W2:Y:S05]  /*0750*/  LDL R6, [R4] ;  /* 0x0000000004067983 */ /* 0x000eaa0000100800 */
[----:B------:R-:W2:Y:S02]  /*0760*/  LDL R7, [R7] ;  /* 0x0000000007077983 */ /* 0x000ea40000100800 */
[----:B--2---:R-:W-:-:S04]  /*0770*/  ISETP.GE.AND P3, PT, R6, R7, PT ;  /* 0x000000070600720c */ /* 0x004fc80003f66270 */
[----:B------:R-:W-:-:S09]  /*0780*/  SEL R6, R2, R5, !P3 ;  /* 0x0000000502067207 */ /* 0x000fd20005800000 */
.L_x_8:
[----:B------:R-:W-:Y:S01]  /*0790*/  IMAD.MOV.U32 R8, RZ, RZ, R6 ;  /* 0x000000ffff087224 */ /* 0x000fe200078e0006 */
[----:B------:R-:W-:Y:S06]  /*07a0*/  @P0 BRA `(.L_x_9) ;  /* 0x0000000000200947 */ /* 0x000fec0003800000 */
[----:B------:R-:W-:Y:S01]  /*07b0*/  ISETP.NE.AND P0, PT, R6, -0x1, PT ;  /* 0xffffffff0600780c */ /* 0x000fe20003f05270 */
[----:B------:R-:W-:-:S12]  /*07c0*/  VIADD R8, R2, 0x1 ;  /* 0x0000000102087836 */ /* 0x000fd80000000000 */
[----:B------:R-:W-:Y:S05]  /*07d0*/  @!P0 BRA `(.L_x_9) ;  /* 0x0000000000148947 */ /* 0x000fea0003800000 */
[----:B------:R-:W-:Y:S01]  /*07e0*/  IMAD R5, R6, 0x4, R3 ;  /* 0x0000000406057824 */ /* 0x000fe200078e0203 */
[----:B------:R-:W2:Y:S05]  /*07f0*/  LDL R10, [R4+0x4] ;  /* 0x00000400040a7983 */ /* 0x000eaa0000100800 */
[----:B------:R-:W2:Y:S02]  /*0800*/  LDL R5, [R5] ;  /* 0x0000000005057983 */ /* 0x000ea40000100800 */
[----:B--2---:R-:W-:-:S04]  /*0810*/  ISETP.GE.AND P0, PT, R10, R5, PT ;  /* 0x000000050a00720c */ /* 0x004fc80003f06270 */
[----:B------:R-:W-:-:S09]  /*0820*/  SEL R8, R8, R6, !P0 ;  /* 0x0000000608087207 */ /* 0x000fd20004000000 */
.L_x_9:
[----:B------:R-:W-:Y:S01]  /*0830*/  MOV R6, R8 ;  /* 0x0000000800067202 */ /* 0x000fe20000000f00 */
        /* <DEDUP_REMOVED lines=9> */
.L_x_10:
        /* <DEDUP_REMOVED lines=10> */
.L_x_11:
[----:B------:R-:W-:-:S05]  /*0970*/  VIADD R2, R2, 0x4 ;  /* 0x0000000402027836 */ /* 0x000fca0000000000 */
[----:B------:R-:W-:-:S13]  /*0980*/  ISETP.NE.AND P0, PT, R2, UR5, PT ;  /* 0x0000000502007c0c */ /* 0x000fda000bf05270 */
[----:B------:R-:W-:Y:S05]  /*0990*/  @P0 BRA `(.L_x_12) ;  /* 0xfffffffc002c0947 */ /* 0x000fea000383ffff */
[----:B------:R-:W-:-:S07]  /*09a0*/  IMAD.U32 R2, RZ, RZ, UR5 ;  /* 0x00000005ff027e24 */ /* 0x000fce000f8e00ff */
.L_x_7:
[----:B------:R-:W-:Y:S01]  /*09b0*/  UISETP.NE.AND UP0, UPT, UR6, URZ, UPT ;  /* 0x000000ff0600728c */ /* 0x000fe2000bf05270 */
[----:B------:R-:W-:-:S08]  /*09c0*/  IMAD.MOV.U32 R4, RZ, RZ, R5 ;  /* 0x000000ffff047224 */ /* 0x000fd000078e0005 */
[----:B------:R-:W-:Y:S05]  /*09d0*/  BRA.U !UP0, `(.L_x_13) ;  /* 0x0000000108ac7547 */ /* 0x000fea000b800000 */
[----:B------:R-:W-:-:S05]  /*09e0*/  IADD3 R9, PT, PT, R1, R2, RZ ;  /* 0x0000000201097210 */ /* 0x000fca0007ffe0ff */
[----:B------:R-:W2:Y:S01]  /*09f0*/  LDL.U8 R4, [R9] ;  /* 0x0000000009047983 */ /* 0x000ea20000100000 */
[----:B------:R-:W-:Y:S01]  /*0a00*/  UISETP.NE.AND UP0, UPT, UR6, 0x1, UPT ;  /* 0x000000010600788c */ /* 0x000fe2000bf05270 */
[----:B------:R-:W-:Y:S01]  /*0a10*/  IMAD R6, R2, 0x4, R3 ;  /* 0x0000000402067824 */ /* 0x000fe200078e0203 */
[----:B--2---:R-:W-:Y:S01]  /*0a20*/  ISETP.NE.AND P0, PT, R4, RZ, PT ;  /* 0x000000ff0400720c */ /* 0x004fe20003f05270 */
[----:B------:R-:W-:-:S12]  /*0a30*/  IMAD.MOV.U32 R4, RZ, RZ, R5 ;  /* 0x000000ffff047224 */ /* 0x000fd800078e0005 */
[----:B------:R-:W-:Y:S05]  /*0a40*/  @P0 BRA `(.L_x_14) ;  /* 0x0000000000200947 */ /* 0x000fea0003800000 */
        /* <DEDUP_REMOVED lines=8> */
.L_x_14:
[----:B------:R-:W-:Y:S05]  /*0ad0*/  BRA.U !UP0, `(.L_x_13) ;  /* 0x00000001086c7547 */ /* 0x000fea000b800000 */
[----:B------:R-:W2:Y:S01]  /*0ae0*/  LDL.U8 R5, [R9+0x1] ;  /* 0x0000010009057983 */ /* 0x000ea20000100000 */
[----:B------:R-:W-:Y:S01]  /*0af0*/  UISETP.NE.AND UP0, UPT, UR6, 0x2, UPT ;  /* 0x000000020600788c */ /* 0x000fe2000bf05270 */
[----:B------:R-:W-:Y:S01]  /*0b00*/  IMAD.MOV.U32 R8, RZ, RZ, R4 ;  /* 0x000000ffff087224 */ /* 0x000fe200078e0004 */
[----:B--2---:R-:W-:-:S13]  /*0b10*/  ISETP.NE.AND P0, PT, R5, RZ, PT ;  /* 0x000000ff0500720c */ /* 0x004fda0003f05270 */
[----:B------:R-:W-:Y:S05]  /*0b20*/  @P0 BRA `(.L_x_15) ;  /* 0x0000000000200947 */ /* 0x000fea0003800000 */
        /* <DEDUP_REMOVED lines=8> */
.L_x_15:
[----:B------:R-:W-:Y:S01]  /*0bb0*/  IMAD.MOV.U32 R4, RZ, RZ, R8 ;  /* 0x000000ffff047224 */ /* 0x000fe200078e0008 */
[----:B------:R-:W-:Y:S06]  /*0bc0*/  BRA.U !UP0, `(.L_x_13) ;  /* 0x0000000108307547 */ /* 0x000fec000b800000 */
[----:B------:R-:W2:Y:S02]  /*0bd0*/  LDL.U8 R4, [R9+0x2] ;  /* 0x0000020009047983 */ /* 0x000ea40000100000 */
[----:B--2---:R-:W-:Y:S02]  /*0be0*/  ISETP.NE.AND P0, PT, R4, RZ, PT ;  /* 0x000000ff0400720c */ /* 0x004fe40003f05270 */
[----:B------:R-:W-:-:S11]  /*0bf0*/  MOV R4, R8 ;  /* 0x0000000800047202 */ /* 0x000fd60000000f00 */
        /* <DEDUP_REMOVED lines=9> */
.L_x_13:
[----:B------:R-:W-:-:S05]  /*0c90*/  IMAD R2, R4, 0x4, R3 ;  /* 0x0000000404027824 */ /* 0x000fca00078e0203 */
[----:B------:R-:W2:Y:S02]  /*0ca0*/  LDL R5, [R2] ;  /* 0x0000000002057983 */ /* 0x000ea40000100800 */
[----:B--2---:R-:W-:-:S13]  /*0cb0*/  ISETP.NE.AND P0, PT, R5, 0x3b9aca00, PT ;  /* 0x3b9aca000500780c */ /* 0x004fda0003f05270 */
[----:B------:R-:W-:Y:S05]  /*0cc0*/  @!P0 EXIT ;  /* 0x000000000000894d */ /* 0x000fea0003800000 */
[----:B------:R-:W0:Y:S01]  /*0cd0*/  LDC.64 R6, c[0x0][0x388] ;  /* 0x0000e200ff067b82 */ /* 0x000e220000000a00 */
[----:B------:R-:W1:Y:S01]  /*0ce0*/  LDCU UR7, c[0x0][0x390] ;  /* 0x00007200ff0777ac */ /* 0x000e620008000800 */
[----:B------:R-:W-:Y:S02]  /*0cf0*/  IMAD.IADD R0, R5, 0x1, R0 ;  /* 0x0000000105007824 */ /* 0x000fe400078e0200 */
[----:B------:R-:W-:Y:S02]  /*0d00*/  IMAD.MOV.U32 R8, RZ, RZ, 0x1 ;  /* 0x00000001ff087424 */ /* 0x000fe400078e00ff */
[----:B------:R-:W-:Y:S02]  /*0d10*/  IMAD.IADD R5, R1, 0x1, R4 ;  /* 0x0000000101057824 */ /* 0x000fe400078e0204 */
[----:B------:R-:W-:-:S03]  /*0d20*/  IMAD.MOV.U32 R2, RZ, RZ, RZ ;  /* 0x000000ffff027224 */ /* 0x000fc600078e00ff */
[----:B------:R2:W-:Y:S01]  /*0d30*/  STL.U8 [R5], R8 ;  /* 0x0000000805007387 */ /* 0x0005e20000100000 */
[----:B-1----:R-:W-:Y:S02]  /*0d40*/  UISETP.GE.U32.AND UP0, UPT, UR7, 0x4, UPT ;  /* 0x000000040700788c */ /* 0x002fe4000bf06070 */
[----:B------:R-:W-:Y:S01]  /*0d50*/  IMAD R9, R4, UR7, RZ ;  /* 0x0000000704097c24 */ /* 0x000fe2000f8e02ff */
[----:B0-----:R2:W-:Y:S06]  /*0d60*/  STG.E desc[UR8][R6.64], R0 ;  /* 0x0000000006007986 */ /* 0x0015ec000c101908 */
[----:B------:R-:W-:Y:S05]  /*0d70*/  BRA.U !UP0, `(.L_x_16) ;  /* 0x0000000108c07547 */ /* 0x000fea000b800000 */
[----:B--2---:R-:W0:Y:S01]  /*0d80*/  LDC.64 R4, c[0x0][0x380] ;  /* 0x0000e000ff047b82 */ /* 0x004e220000000a00 */
[----:B------:R-:W-:-:S07]  /*0d90*/  IMAD.MOV.U32 R2, RZ, RZ, RZ ;  /* 0x000000ffff027224 */ /* 0x000fce00078e00ff */
[----:B------:R-:W1:Y:S02]  /*0da0*/  LDC.64 R6, c[0x0][0x380] ;  /* 0x0000e000ff067b82 */ /* 0x000e640000000a00 */
.L_x_21:
[----:B------:R-:W-:-:S05]  /*0db0*/  IADD3 R14, PT, PT, R1, R2, RZ ;  /* 0x00000002010e7210 */ /* 0x000fca0007ffe0ff */
[----:B-123--:R-:W2:Y:S02]  /*0dc0*/  LDL.U8 R8, [R14] ;  /* 0x000000000e087983 */ /* 0x00eea40000100000 */
[----:B--2---:R-:W-:Y:S01]  /*0dd0*/  ISETP.NE.AND P0, PT, R8, RZ, PT ;  /* 0x000000ff0800720c */ /* 0x004fe20003f05270 */
[----:B------:R-:W-:-:S12]  /*0de0*/  IMAD R8, R2, 0x4, R3 ;  /* 0x0000000402087824 */ /* 0x000fd800078e0203 */
[----:B------:R-:W-:Y:S05]  /*0df0*/  @P0 BRA `(.L_x_17) ;  /* 0x00000000001c0947 */ /* 0x000fea0003800000 */
[----:B------:R-:W-:-:S04]  /*0e00*/  IMAD.IADD R11, R9, 0x1, R2 ;  /* 0x00000001090b7824 */ /* 0x000fc800078e0202 */
[----:B0-----:R-:W-:-:S06]  /*0e10*/  IMAD.WIDE R10, R11, 0x4, R4 ;  /* 0x000000040b0a7825 */ /* 0x001fcc00078e0204 */
[----:B------:R-:W2:Y:S02]  /*0e20*/  LDG.E R11, desc[UR8][R10.64] ;  /* 0x000000080a0b7981 */ /* 0x000ea4000c1e1900 */
[----:B--2---:R-:W-:-:S13]  /*0e30*/  ISETP.NE.AND P0, PT, R11, 0x3b9aca00, PT ;  /* 0x3b9aca000b00780c */ /* 0x004fda0003f05270 */
[----:B------:R-:W2:Y:S02]  /*0e40*/  @P0 LDL R12, [R8] ;  /* 0x00000000080c0983 */ /* 0x000ea40000100800 */
[----:B--2---:R-:W-:-:S05]  /*0e50*/  @P0 VIMNMX R13, PT, PT, R11, R12, PT ;  /* 0x0000000c0b0d0248 */ /* 0x004fca0003fe0100 */
[----:B------:R2:W-:Y:S02]  /*0e60*/  @P0 STL [R8], R13 ;  /* 0x0000000d08000387 */ /* 0x0005e40000100800 */
.L_x_17:
[----:B--2---:R-:W2:Y:S01]  /*0e70*/  LDL.U8 R13, [R14+0x1] ;  /* 0x000001000e0d7983 */ /* 0x004ea20000100000 */
[----:B------:R-:W-:-:S04]  /*0e80*/  IADD3 R11, P0, PT, R9, R2, RZ ;  /* 0x00000002090b7210 */ /* 0x000fc80007f1e0ff */
[----:B------:R-:W-:Y:S02]  /*0e90*/  LEA.HI.X.SX32 R12, R9, RZ, 0x1, P0 ;  /* 0x000000ff090c7211 */ /* 0x000fe400000f0eff */
[----:B-1----:R-:W-:-:S04]  /*0ea0*/  LEA R10, P1, R11, R6, 0x2 ;  /* 0x000000060b0a7211 */ /* 0x002fc800078210ff */
[----:B------:R-:W-:Y:S02]  /*0eb0*/  LEA.HI.X R11, R11, R7, R12, 0x2, P1 ;  /* 0x000000070b0b7211 */ /* 0x000fe400008f140c */
[----:B--2---:R-:W-:-:S13]  /*0ec0*/  ISETP.NE.AND P0, PT, R13, RZ, PT ;  /* 0x000000ff0d00720c */ /* 0x004fda0003f05270 */
[----:B------:R-:W-:Y:S05]  /*0ed0*/  @P0 BRA `(.L_x_18) ;  /* 0x0000000000140947 */ /* 0x000fea0003800000 */
[----:B------:R-:W2:Y:S02]  /*0ee0*/  LDG.E R13, desc[UR8][R10.64+0x4] ;  /* 0x000004080a0d7981 */ /* 0x000ea4000c1e1900 */
[----:B--2---:R-:W-:-:S13]  /*0ef0*/  ISETP.NE.AND P0, PT, R13, 0x3b9aca00, PT ;  /* 0x3b9aca000d00780c */ /* 0x004fda0003f05270 */
[----:B------:R-:W2:Y:S02]  /*0f00*/  @P0 LDL R12, [R8+0x4] ;  /* 0x00000400080c0983 */ /* 0x000ea40000100800 */
[----:B--2---:R-:W-:-:S05]  /*0f10*/  @P0 VIMNMX R13, PT, PT, R13, R12, PT ;  /* 0x0000000c0d0d0248 */ /* 0x004fca0003fe0100 */
[----:B------:R1:W-:Y:S02]  /*0f20*/  @P0 STL [R8+0x4], R13 ;  /* 0x0000040d08000387 */ /* 0x0003e40000100800 */
.L_x_18:
[----:B------:R-:W2:Y:S02]  /*0f30*/  LDL.U8 R12, [R14+0x2] ;  /* 0x000002000e0c7983 */ /* 0x000ea40000100000 */
[----:B--2---:R-:W-:-:S13]  /*0f40*/  ISETP.NE.AND P0, PT, R12, RZ, PT ;  /* 0x000000ff0c00720c */ /* 0x004fda0003f05270 */
[----:B------:R-:W-:Y:S05]  /*0f50*/  @P0 BRA `(.L_x_19) ;  /* 0x0000000000140947 */ /* 0x000fea0003800000 */
[----:B-1----:R-:W2:Y:S02]  /*0f60*/  LDG.E R13, desc[UR8][R10.64+0x8] ;  /* 0x000008080a0d7981 */ /* 0x002ea4000c1e1900 */
[----:B--2---:R-:W-:-:S13]  /*0f70*/  ISETP.NE.AND P0, PT, R13, 0x3b9aca00, PT ;  /* 0x3b9aca000d00780c */ /* 0x004fda0003f05270 */
[----:B------:R-:W2:Y:S02]  /*0f80*/  @P0 LDL R12, [R8+0x8] ;  /* 0x00000800080c0983 */ /* 0x000ea40000100800 */
[----:B--2---:R-:W-:-:S05]  /*0f90*/  @P0 VIMNMX R13, PT, PT, R13, R12, PT ;  /* 0x0000000c0d0d0248 */ /* 0x004fca0003fe0100 */
[----:B------:R2:W-:Y:S02]  /*0fa0*/  @P0 STL [R8+0x8], R13 ;  /* 0x0000080d08000387 */ /* 0x0005e40000100800 */
.L_x_19:
[----:B------:R-:W3:Y:S02]  /*0fb0*/  LDL.U8 R12, [R14+0x3] ;  /* 0x000003000e0c7983 */ /* 0x000ee40000100000 */
[----:B---3--:R-:W-:-:S13]  /*0fc0*/  ISETP.NE.AND P0, PT, R12, RZ, PT ;  /* 0x000000ff0c00720c */ /* 0x008fda0003f05270 */
[----:B------:R-:W-:Y:S05]  /*0fd0*/  @P0 BRA `(.L_x_20) ;  /* 0x0000000000180947 */ /* 0x000fea0003800000 */
[----:B------:R-:W3:Y:S02]  /*0fe0*/  LDG.E R11, desc[UR8][R10.64+0xc] ;  /* 0x00000c080a0b7981 */ /* 0x000ee4000c1e1900 */
[----:B---3--:R-:W-:-:S13]  /*0ff0*/  ISETP.NE.AND P0, PT, R11, 0x3b9aca00, PT ;  /* 0x3b9aca000b00780c */ /* 0x008fda0003f05270 */
[----:B------:R-:W-:Y:S05]  /*1000*/  @!P0 BRA `(.L_x_20) ;  /* 0x00000000000c8947 */ /* 0x000fea0003800000 */
[----:B------:R-:W3:Y:S02]  /*1010*/  LDL R10, [R8+0xc] ;  /* 0x00000c00080a7983 */ /* 0x000ee40000100800 */
[----:B---3--:R-:W-:-:S05]  /*1020*/  VIMNMX R11, PT, PT, R11, R10, PT ;  /* 0x0000000a0b0b7248 */ /* 0x008fca0003fe0100 */
[----:B------:R3:W-:Y:S02]  /*1030*/  STL [R8+0xc], R11 ;  /* 0x00000c0b08007387 */ /* 0x0007e40000100800 */
.L_x_20:
[----:B------:R-:W-:-:S05]  /*1040*/  VIADD R2, R2, 0x4 ;  /* 0x0000000402027836 */ /* 0x000fca0000000000 */
[----:B------:R-:W-:-:S13]  /*1050*/  ISETP.NE.AND P0, PT, R2, UR5, PT ;  /* 0x0000000502007c0c */ /* 0x000fda000bf05270 */
[----:B------:R-:W-:Y:S05]  /*1060*/  @P0 BRA `(.L_x_21) ;  /* 0xfffffffc00500947 */ /* 0x000fea000383ffff */
[----:B------:R-:W-:-:S07]  /*1070*/  IMAD.U32 R2, RZ, RZ, UR5 ;  /* 0x00000005ff027e24 */ /* 0x000fce000f8e00ff */
.L_x_16:
[----:B------:R-:W-:-:S09]  /*1080*/  UISETP.NE.AND UP0, UPT, UR6, URZ, UPT ;  /* 0x000000ff0600728c */ /* 0x000fd2000bf05270 */
[----:B------:R-:W-:Y:S05]  /*1090*/  BRA.U !UP0, `(.L_x_22) ;  /* 0x0000000108a47547 */ /* 0x000fea000b800000 */
[----:B-123--:R-:W-:-:S05]  /*10a0*/  IMAD.IADD R8, R1, 0x1, R2 ;  /* 0x0000000101087824 */ /* 0x00efca00078e0202 */
[----:B0-----:R-:W2:Y:S01]  /*10b0*/  LDL.U8 R4, [R8] ;  /* 0x0000000008047983 */ /* 0x001ea20000100000 */
[----:B------:R-:W-:Y:S01]  /*10c0*/  UISETP.NE.AND UP0, UPT, UR6, 0x1, UPT ;  /* 0x000000010600788c */ /* 0x000fe2000bf05270 */
[----:B------:R-:W-:Y:S01]  /*10d0*/  IMAD R6, R2, 0x4, R3 ;  /* 0x0000000402067824 */ /* 0x000fe200078e0203 */
[----:B--2---:R-:W-:-:S13]  /*10e0*/  ISETP.NE.AND P0, PT, R4, RZ, PT ;  /* 0x000000ff0400720c */ /* 0x004fda0003f05270 */
[----:B------:R-:W-:Y:S05]  /*10f0*/  @P0 BRA `(.L_x_23) ;  /* 0x0000000000240947 */ /* 0x000fea0003800000 */
[----:B------:R-:W0:Y:S01]  /*1100*/  LDC.64 R4, c[0x0][0x380] ;  /* 0x0000e000ff047b82 */ /* 0x000e220000000a00 */
[----:B------:R-:W-:-:S04]  /*1110*/  IMAD.IADD R7, R9, 0x1, R2 ;  /* 0x0000000109077824 */ /* 0x000fc800078e0202 */
[----:B0-----:R-:W-:-:S06]  /*1120*/  IMAD.WIDE R4, R7, 0x4, R4 ;  /* 0x0000000407047825 */ /* 0x001fcc00078e0204 */
[----:B------:R-:W2:Y:S02]  /*1130*/  LDG.E R5, desc[UR8][R4.64] ;  /* 0x0000000804057981 */ /* 0x000ea4000c1e1900 */
[----:B--2---:R-:W-:-:S13]  /*1140*/  ISETP.NE.AND P0, PT, R5, 0x3b9aca00, PT ;  /* 0x3b9aca000500780c */ /* 0x004fda0003f05270 */
[----:B------:R-:W-:Y:S05]  /*1150*/  @!P0 BRA `(.L_x_23) ;  /* 0x00000000000c8947 */ /* 0x000fea0003800000 */
[----:B------:R-:W2:Y:S02]  /*1160*/  LDL R4, [R6] ;  /* 0x0000000006047983 */ /* 0x000ea40000100800 */
[----:B--2---:R-:W-:-:S05]  /*1170*/  VIMNMX R5, PT, PT, R5, R4, PT ;  /* 0x0000000405057248 */ /* 0x004fca0003fe0100 */
[----:B------:R0:W-:Y:S02]  /*1180*/  STL [R6], R5 ;  /* 0x0000000506007387 */ /* 0x0001e40000100800 */
.L_x_23:
[----:B------:R-:W-:Y:S05]  /*1190*/  BRA.U !UP0, `(.L_x_22) ;  /* 0x0000000108647547 */ /* 0x000fea000b800000 */
[----:B------:R-:W2:Y:S01]  /*11a0*/  LDL.U8 R7, [R8+0x1] ;  /* 0x0000010008077983 */ /* 0x000ea20000100000 */
[----:B0-----:R-:W0:Y:S01]  /*11b0*/  LDC.64 R4, c[0x0][0x380] ;  /* 0x0000e000ff047b82 */ /* 0x001e220000000a00 */
[----:B------:R-:W-:Y:S01]  /*11c0*/  IADD3 R2, P0, PT, R9, R2, RZ ;  /* 0x0000000209027210 */ /* 0x000fe20007f1e0ff */
[----:B------:R-:W-:-:S03]  /*11d0*/  UISETP.NE.AND UP0, UPT, UR6, 0x2, UPT ;  /* 0x000000020600788c */ /* 0x000fc6000bf05270 */
[----:B------:R-:W-:Y:S02]  /*11e0*/  LEA.HI.X.SX32 R9, R9, RZ, 0x1, P0 ;  /* 0x000000ff09097211 */ /* 0x000fe400000f0eff */
[----:B0-----:R-:W-:-:S04]  /*11f0*/  LEA R4, P1, R2, R4, 0x2 ;  /* 0x0000000402047211 */ /* 0x001fc800078210ff */
[----:B------:R-:W-:Y:S02]  /*1200*/  LEA.HI.X R5, R2, R5, R9, 0x2, P1 ;  /* 0x0000000502057211 */ /* 0x000fe400008f1409 */
[----:B--2---:R-:W-:-:S13]  /*1210*/  ISETP.NE.AND P0, PT, R7, RZ, PT ;  /* 0x000000ff0700720c */ /* 0x004fda0003f05270 */
[----:B------:R-:W-:Y:S05]  /*1220*/  @P0 BRA `(.L_x_24) ;  /* 0x0000000000180947 */ /* 0x000fea0003800000 */
[----:B------:R-:W2:Y:S02]  /*1230*/  LDG.E R7, desc[UR8][R4.64+0x4] ;  /* 0x0000040804077981 */ /* 0x000ea4000c1e1900 */
[----:B--2---:R-:W-:-:S13]  /*1240*/  ISETP.NE.AND P0, PT, R7, 0x3b9aca00, PT ;  /* 0x3b9aca000700780c */ /* 0x004fda0003f05270 */
[----:B------:R-:W-:Y:S05]  /*1250*/  @!P0 BRA `(.L_x_24) ;  /* 0x00000000000c8947 */ /* 0x000fea0003800000 */
[----:B------:R-:W2:Y:S02]  /*1260*/  LDL R2, [R6+0x4] ;  /* 0x0000040006027983 */ /* 0x000ea40000100800 */
[----:B--2---:R-:W-:-:S05]  /*1270*/  VIMNMX R7, PT, PT, R7, R2, PT ;  /* 0x0000000207077248 */ /* 0x004fca0003fe0100 */
[----:B------:R0:W-:Y:S02]  /*1280*/  STL [R6+0x4], R7 ;  /* 0x0000040706007387 */ /* 0x0001e40000100800 */
.L_x_24:
[----:B------:R-:W-:Y:S05]  /*1290*/  BRA.U !UP0, `(.L_x_22) ;  /* 0x0000000108247547 */ /* 0x000fea000b800000 */
[----:B------:R-:W2:Y:S02]  /*12a0*/  LDL.U8 R2, [R8+0x2] ;  /* 0x0000020008027983 */ /* 0x000ea40000100000 */
        /* <DEDUP_REMOVED lines=8> */
.L_x_22:
[----:B------:R-:W5:Y:S01]  /*1330*/  LDC R2, c[0x0][0x390] ;  /* 0x0000e400ff027b82 */ /* 0x000f620000000800 */
[----:B------:R-:W-:-:S06]  /*1340*/  UIADD3 UR4, UPT, UPT, UR4, 0x1, URZ ;  /* 0x0000000104047890 */ /* 0x000fcc000fffe0ff */
[----:B-----5:R-:W-:-:S13]  /*1350*/  ISETP.NE.AND P0, PT, R2, UR4, PT ;  /* 0x0000000402007c0c */ /* 0x020fda000bf05270 */
[----:B------:R-:W-:Y:S05]  /*1360*/  @!P0 EXIT ;  /* 0x000000000000894d */ /* 0x000fea0003800000 */
[----:B------:R-:W-:Y:S05]  /*1370*/  BRA `(.L_x_25) ;  /* 0xfffffff000987947 */ /* 0x000fea000383ffff */
.L_x_0:
[----:B------:R-:W0:Y:S01]  /*1380*/  LDC.64 R2, c[0x0][0x388] ;  /* 0x0000e200ff027b82 */ /* 0x000e220000000a00 */
[----:B------:R-:W-:Y:S04]  /*1390*/  STL [R1+0x3f0], RZ ;  /* 0x0003f0ff01007387 */ /* 0x000fe80000100800 */
[----:B0-----:R-:W-:Y:S01]  /*13a0*/  STG.E desc[UR8][R2.64], RZ ;  /* 0x000000ff02007986 */ /* 0x001fe2000c101908 */
[----:B------:R-:W-:Y:S05]  /*13b0*/  EXIT ;  /* 0x000000000000794d */ /* 0x000fea0003800000 */
.L_x_26:
[----:B------:R-:W-:-:S00]  /*13c0*/  BRA `(.L_x_26) ;  /* 0xfffffffc00fc7947 */ /* 0x000fc0000383ffff */
[----:B------:R-:W-:-:S00]  /*13d0*/  NOP ;  /* 0x0000000000007918 */ /* 0x000fc00000000000 */
        /* <DEDUP_REMOVED lines=10> */
.L_x_28:


//--------------------- .text._Z13adjustWeightsP4EdgePiiii --------------------------
	.section	.text._Z13adjustWeightsP4EdgePiiii,"ax",@progbits
	.align	128
        .global         _Z13adjustWeightsP4EdgePiiii
        .type           _Z13adjustWeightsP4EdgePiiii,@function
        .size           _Z13adjustWeightsP4EdgePiiii,(.L_x_29 - _Z13adjustWeightsP4EdgePiiii)
        .other          _Z13adjustWeightsP4EdgePiiii,@"STO_CUDA_ENTRY STV_DEFAULT"
_Z13adjustWeightsP4EdgePiiii:
.text._Z13adjustWeightsP4EdgePiiii:
[----:B------:R-:W-:Y:S01]  /*0000*/  LDC R1, c[0x0][0x37c] ;  /* 0x0000df00ff017b82 */ /* 0x000fe20000000800 */
[----:B------:R-:W0:Y:S07]  /*0010*/  S2R R5, SR_TID.X ;  /* 0x0000000000057919 */ /* 0x000e2e0000002100 */
[----:B------:R-:W0:Y:S01]  /*0020*/  S2UR UR4, SR_CTAID.X ;  /* 0x00000000000479c3 */ /* 0x000e220000002500 */
[----:B------:R-:W1:Y:S07]  /*0030*/  LDCU UR5, c[0x0][0x390] ;  /* 0x00007200ff0577ac */ /* 0x000e6e0008000800 */
[----:B------:R-:W0:Y:S02]  /*0040*/  LDC R0, c[0x0][0x360] ;  /* 0x0000d800ff007b82 */ /* 0x000e240000000800 */
[----:B0-----:R-:W-:-:S05]  /*0050*/  IMAD R5, R0, UR4, R5 ;  /* 0x0000000400057c24 */ /* 0x001fca000f8e0205 */
[----:B-1----:R-:W-:-:S13]  /*0060*/  ISETP.GE.AND P0, PT, R5, UR5, PT ;  /* 0x0000000505007c0c */ /* 0x002fda000bf06270 */
[----:B------:R-:W-:Y:S05]  /*0070*/  @P0 EXIT ;  /* 0x000000000000094d */ /* 0x000fea0003800000 */
[----:B------:R-:W0:Y:S01]  /*0080*/  LDC.64 R2, c[0x0][0x380] ;  /* 0x0000e000ff027b82 */ /* 0x000e220000000a00 */
[----:B------:R-:W1:Y:S01]  /*0090*/  LDCU.64 UR4, c[0x0][0x358] ;  /* 0x00006b00ff0477ac */ /* 0x000e620008000a00 */
[----:B------:R-:W2:Y:S06]  /*00a0*/  LDCU UR6, c[0x0][0x394] ;  /* 0x00007280ff0677ac */ /* 0x000eac0008000800 */
[----:B------:R-:W3:Y:S01]  /*00b0*/  LDC R8, c[0x0][0x398] ;  /* 0x0000e600ff087b82 */ /* 0x000ee20000000800 */
[----:B0-----:R-:W-:-:S05]  /*00c0*/  IMAD.WIDE R2, R5, 0x10, R2 ;  /* 0x0000001005027825 */ /* 0x001fca00078e0202 */
[----:B-1----:R-:W4:Y:S04]  /*00d0*/  LDG.E R4, desc[UR4][R2.64+0x8] ;  /* 0x0000080402047981 */ /* 0x002f28000c1e1900 */
[----:B------:R-:W4:Y:S04]  /*00e0*/  LDG.E R9, desc[UR4][R2.64+0xc] ;  /* 0x00000c0402097981 */ /* 0x000f28000c1e1900 */
[----:B------:R-:W2:Y:S04]  /*00f0*/  LDG.E R0, desc[UR4][R2.64] ;  /* 0x0000000402007981 */ /* 0x000ea8000c1e1900 */
[----:B------:R0:W2:Y:S01]  /*0100*/  LDG.E R7, desc[UR4][R2.64+0x4] ;  /* 0x0000040402077981 */ /* 0x0000a2000c1e1900 */
[----:B---3--:R-:W-:-:S04]  /*0110*/  IABS R11, R8 ;  /* 0x00000008000b7213 */ /* 0x008fc80000000000 */
[----:B------:R-:W1:Y:S08]  /*0120*/  I2F.RP R6, R11 ;  /* 0x0000000b00067306 */ /* 0x000e700000209400 */
[----:B-1----:R-:W1:Y:S02]  /*0130*/  MUFU.RCP R6, R6 ;  /* 0x0000000600067308 */ /* 0x002e640000001000 */
[----:B-1----:R-:W-:-:S06]  /*0140*/  IADD3 R5, PT, PT, R6, 0xffffffe, RZ ;  /* 0x0ffffffe06057810 */ /* 0x002fcc0007ffe0ff */
[----:B------:R-:W1:Y:S02]  /*0150*/  F2I.FTZ.U32.TRUNC.NTZ R5, R5 ;  /* 0x0000000500057305 */ /* 0x000e64000021f000 */
[----:B-1----:R-:W-:-:S05]  /*0160*/  IADD3 R10, PT, PT, RZ, -R5, RZ ;  /* 0x80000005ff0a7210 */ /* 0x002fca0007ffe0ff */
[----:B0-----:R-:W-:Y:S02]  /*0170*/  IMAD R3, R10, R11, RZ ;  /* 0x0000000b0a037224 */ /* 0x001fe400078e02ff */
[----:B----4-:R-:W-:Y:S02]  /*0180*/  IMAD R9, R4, R9, RZ ;  /* 0x0000000904097224 */ /* 0x010fe400078e02ff */
[----:B------:R-:W-:-:S03]  /*0190*/  HFMA2 R4, -RZ, RZ, 0, 0 ;  /* 0x00000000ff047431 */ /* 0x000fc600000001ff */
[----:B------:R-:W-:Y:S02]  /*01a0*/  IABS R2, R9 ;  /* 0x0000000900027213 */ /* 0x000fe40000000000 */
[----:B------:R-:W-:Y:S01]  /*01b0*/  ISETP.GE.AND P2, PT, R9, RZ, PT ;  /* 0x000000ff0900720c */ /* 0x000fe20003f46270 */
[----:B------:R-:W-:-:S04]  /*01c0*/  IMAD.HI.U32 R4, R5, R3, R4 ;  /* 0x0000000305047227 */ /* 0x000fc800078e0004 */
[----:B--2---:R-:W-:Y:S02]  /*01d0*/  IMAD R3, R0, UR6, R7 ;  /* 0x0000000600037c24 */ /* 0x004fe4000f8e0207 */
[----:B------:R-:W-:-:S04]  /*01e0*/  IMAD.HI.U32 R4, R4, R2, RZ ;  /* 0x0000000204047227 */ /* 0x000fc800078e00ff */
[----:B------:R-:W-:Y:S02]  /*01f0*/  IMAD.MOV R4, RZ, RZ, -R4 ;  /* 0x000000ffff047224 */ /* 0x000fe400078e0a04 */
[----:B------:R-:W-:Y:S02]  /*0200*/  IMAD R7, R7, UR6, R0 ;  /* 0x0000000607077c24 */ /* 0x000fe4000f8e0200 */
[C---:B------:R-:W-:Y:S02]  /*0210*/  IMAD R2, R11.reuse, R4, R2 ;  /* 0x000000040b027224 */ /* 0x040fe400078e0202 */
[----:B------:R-:W0:Y:S03]  /*0220*/  LDC.64 R4, c[0x0][0x388] ;  /* 0x0000e200ff047b82 */ /* 0x000e260000000a00 */
[----:B------:R-:W-:-:S13]  /*0230*/  ISETP.GT.U32.AND P0, PT, R11, R2, PT ;  /* 0x000000020b00720c */ /* 0x000fda0003f04070 */
[----:B------:R-:W-:Y:S02]  /*0240*/  @!P0 IADD3 R2, PT, PT, R2, -R11, RZ ;  /* 0x8000000b02028210 */ /* 0x000fe40007ffe0ff */
[----:B------:R-:W-:Y:S02]  /*0250*/  ISETP.NE.AND P0, PT, R8, RZ, PT ;  /* 0x000000ff0800720c */ /* 0x000fe40003f05270 */
[----:B------:R-:W-:-:S13]  /*0260*/  ISETP.GT.U32.AND P1, PT, R11, R2, PT ;  /* 0x000000020b00720c */ /* 0x000fda0003f24070 */
[----:B------:R-:W-:-:S05]  /*0270*/  @!P1 IMAD.IADD R2, R2, 0x1, -R11 ;  /* 0x0000000102029824 */ /* 0x000fca00078e0a0b */
[----:B------:R-:W-:Y:S01]  /*0280*/  MOV R9, R2 ;  /* 0x0000000200097202 */ /* 0x000fe20000000f00 */
[----:B0-----:R-:W-:-:S03]  /*0290*/  IMAD.WIDE R2, R3, 0x4, R4 ;  /* 0x0000000403027825 */ /* 0x001fc600078e0204 */
[----:B------:R-:W-:Y:S01]  /*02a0*/  @!P2 IADD3 R9, PT, PT, -R9, RZ, RZ ;  /* 0x000000ff0909a210 */ /* 0x000fe20007ffe1ff */
[----:B------:R-:W-:Y:S01]  /*02b0*/  IMAD.WIDE R4, R7, 0x4, R4 ;  /* 0x0000000407047825 */ /* 0x000fe200078e0204 */
[----:B------:R-:W-:-:S05]  /*02c0*/  @!P0 LOP3.LUT R9, RZ, R8, RZ, 0x33, !PT ;  /* 0x00000008ff098212 */ /* 0x000fca00078e33ff */
[----:B------:R-:W-:Y:S04]  /*02d0*/  STG.E desc[UR4][R2.64], R9 ;  /* 0x0000000902007986 */ /* 0x000fe8000c101904 */
[----:B------:R-:W-:Y:S01]  /*02e0*/  STG.E desc[UR4][R4.64], R9 ;  /* 0x0000000904007986 */ /* 0x000fe2000c101904 */
[----:B------:R-:W-:Y:S05]  /*02f0*/  EXIT ;  /* 0x000000000000794d */ /* 0x000fea0003800000 */
.L_x_27:
        /* <DEDUP_REMOVED lines=16> */
.L_x_29:


//--------------------- .nv.shared.reserved.0     --------------------------
	.section	.nv.shared.reserved.0,"aw",@nobits
	.weak		__nv_reservedSMEM_offset_0_alias
	.size		__nv_reservedSMEM_offset_0_alias, 0, 64
	.other		__nv_reservedSMEM_offset_0_alias,@"STO_CUDA_RESERVED_SHARED STV_DEFAULT"
__nv_reservedSMEM_offset_0_alias:
	.zero		0
	.zero		64


//--------------------- .nv.constant0._Z10computeMSTPiS_i --------------------------
	.section	.nv.constant0._Z10computeMSTPiS_i,"a",@progbits
	.sectionflags	@""
	.align	4
.nv.constant0._Z10computeMSTPiS_i:
	.zero		916


//--------------------- .nv.constant0._Z13adjustWeightsP4EdgePiiii --------------------------
	.section	.nv.constant0._Z13adjustWeightsP4EdgePiiii,"a",@progbits
	.sectionflags	@""
	.align	4
.nv.constant0._Z13adjustWeightsP4EdgePiiii:
	.zero		924


//--------------------- SYMBOLS --------------------------

	.type		.nv.reservedSmem.offset0,@object
	.size		.nv.reservedSmem.offset0,0x4
